//
// Generated by NVIDIA NVVM Compiler
//
// Compiler Build ID: CL-36424714
// Cuda compilation tools, release 13.0, V13.0.88
// Based on NVVM 20.0.0
//

.version 9.0
.target sm_100
.address_size 64

	// .globl	_Z8multiplyPfS_S_i

.visible .entry _Z8multiplyPfS_S_i(
	.param .u64 .ptr .align 1 _Z8multiplyPfS_S_i_param_0,
	.param .u64 .ptr .align 1 _Z8multiplyPfS_S_i_param_1,
	.param .u64 .ptr .align 1 _Z8multiplyPfS_S_i_param_2,
	.param .u32 _Z8multiplyPfS_S_i_param_3
)
{
	.reg .pred 	%p<10>;
	.reg .b32 	%r<39>;
	.reg .b32 	%f<68>;
	.reg .b64 	%rd<67>;

	ld.param.u64 	%rd14, [_Z8multiplyPfS_S_i_param_0];
	ld.param.u64 	%rd15, [_Z8multiplyPfS_S_i_param_1];
	ld.param.u32 	%r17, [_Z8multiplyPfS_S_i_param_3];
	cvta.to.global.u64 	%rd1, %rd15;
	cvta.to.global.u64 	%rd2, %rd14;
	mov.u32 	%r18, %ctaid.x;
	mov.u32 	%r19, %ntid.x;
	mov.u32 	%r20, %tid.x;
	mad.lo.s32 	%r1, %r18, %r19, %r20;
	mov.u32 	%r21, %ctaid.y;
	mov.u32 	%r22, %ntid.y;
	mov.u32 	%r23, %tid.y;
	mad.lo.s32 	%r2, %r21, %r22, %r23;
	setp.lt.s32 	%p1, %r17, 1;
	mov.f32 	%f67, 0f00000000;
	@%p1 bra 	$L__BB0_12;
	mul.lo.s32 	%r3, %r17, %r2;
	and.b32  	%r4, %r17, 7;
	setp.lt.u32 	%p2, %r17, 8;
	mov.f32 	%f67, 0f00000000;
	mov.b32 	%r37, 0;
	@%p2 bra 	$L__BB0_4;
	and.b32  	%r37, %r17, 2147483640;
	neg.s32 	%r35, %r37;
	mul.wide.u32 	%rd16, %r17, 4;
	add.s64 	%rd3, %rd1, %rd16;
	mul.wide.u32 	%rd17, %r17, 8;
	add.s64 	%rd4, %rd1, %rd17;
	mul.wide.u32 	%rd18, %r17, 12;
	add.s64 	%rd5, %rd1, %rd18;
	mul.wide.u32 	%rd19, %r17, 16;
	add.s64 	%rd6, %rd1, %rd19;
	mul.wide.u32 	%rd20, %r17, 20;
	add.s64 	%rd7, %rd1, %rd20;
	mul.wide.u32 	%rd21, %r17, 24;
	add.s64 	%rd8, %rd1, %rd21;
	mul.wide.u32 	%rd22, %r17, 28;
	add.s64 	%rd9, %rd1, %rd22;
	mul.wide.u32 	%rd23, %r3, 4;
	add.s64 	%rd24, %rd23, %rd2;
	add.s64 	%rd66, %rd24, 16;
	mov.f32 	%f67, 0f00000000;
	mov.u32 	%r34, %r1;
$L__BB0_3:
	.pragma "nounroll";
	mul.wide.s32 	%rd25, %r34, 4;
	add.s64 	%rd26, %rd3, %rd25;
	add.s64 	%rd27, %rd4, %rd25;
	add.s64 	%rd28, %rd5, %rd25;
	add.s64 	%rd29, %rd6, %rd25;
	add.s64 	%rd30, %rd7, %rd25;
	add.s64 	%rd31, %rd8, %rd25;
	add.s64 	%rd32, %rd9, %rd25;
	add.s64 	%rd33, %rd1, %rd25;
	ld.global.f32 	%f17, [%rd66+-16];
	ld.global.f32 	%f18, [%rd33];
	fma.rn.f32 	%f19, %f17, %f18, %f67;
	ld.global.f32 	%f20, [%rd66+-12];
	ld.global.f32 	%f21, [%rd26];
	fma.rn.f32 	%f22, %f20, %f21, %f19;
	ld.global.f32 	%f23, [%rd66+-8];
	ld.global.f32 	%f24, [%rd27];
	fma.rn.f32 	%f25, %f23, %f24, %f22;
	ld.global.f32 	%f26, [%rd66+-4];
	ld.global.f32 	%f27, [%rd28];
	fma.rn.f32 	%f28, %f26, %f27, %f25;
	ld.global.f32 	%f29, [%rd66];
	ld.global.f32 	%f30, [%rd29];
	fma.rn.f32 	%f31, %f29, %f30, %f28;
	ld.global.f32 	%f32, [%rd66+4];
	ld.global.f32 	%f33, [%rd30];
	fma.rn.f32 	%f34, %f32, %f33, %f31;
	ld.global.f32 	%f35, [%rd66+8];
	ld.global.f32 	%f36, [%rd31];
	fma.rn.f32 	%f37, %f35, %f36, %f34;
	ld.global.f32 	%f38, [%rd66+12];
	ld.global.f32 	%f39, [%rd32];
	fma.rn.f32 	%f67, %f38, %f39, %f37;
	add.s32 	%r35, %r35, 8;
	shl.b32 	%r25, %r17, 3;
	add.s32 	%r34, %r34, %r25;
	add.s64 	%rd66, %rd66, 32;
	setp.ne.s32 	%p3, %r35, 0;
	@%p3 bra 	$L__BB0_3;
$L__BB0_4:
	setp.eq.s32 	%p4, %r4, 0;
	@%p4 bra 	$L__BB0_12;
	and.b32  	%r12, %r17, 3;
	setp.lt.u32 	%p5, %r4, 4;
	@%p5 bra 	$L__BB0_7;
	add.s32 	%r26, %r37, %r3;
	mul.wide.u32 	%rd34, %r26, 4;
	add.s64 	%rd35, %rd2, %rd34;
	ld.global.f32 	%f41, [%rd35];
	mad.lo.s32 	%r27, %r37, %r17, %r1;
	mul.wide.s32 	%rd36, %r27, 4;
	add.s64 	%rd37, %rd1, %rd36;
	ld.global.f32 	%f42, [%rd37];
	fma.rn.f32 	%f43, %f41, %f42, %f67;
	cvt.u64.u32 	%rd38, %r3;
	cvt.u64.u32 	%rd39, %r37;
	add.s64 	%rd40, %rd39, %rd38;
	shl.b64 	%rd41, %rd40, 2;
	add.s64 	%rd42, %rd2, %rd41;
	ld.global.f32 	%f44, [%rd42+4];
	mul.wide.u32 	%rd43, %r17, 4;
	add.s64 	%rd44, %rd37, %rd43;
	ld.global.f32 	%f45, [%rd44];
	fma.rn.f32 	%f46, %f44, %f45, %f43;
	ld.global.f32 	%f47, [%rd42+8];
	add.s64 	%rd45, %rd44, %rd43;
	ld.global.f32 	%f48, [%rd45];
	fma.rn.f32 	%f49, %f47, %f48, %f46;
	ld.global.f32 	%f50, [%rd42+12];
	add.s64 	%rd46, %rd45, %rd43;
	ld.global.f32 	%f51, [%rd46];
	fma.rn.f32 	%f67, %f50, %f51, %f49;
	add.s32 	%r37, %r37, 4;
$L__BB0_7:
	setp.eq.s32 	%p6, %r12, 0;
	@%p6 bra 	$L__BB0_12;
	setp.eq.s32 	%p7, %r12, 1;
	@%p7 bra 	$L__BB0_10;
	add.s32 	%r28, %r37, %r3;
	mul.wide.u32 	%rd47, %r28, 4;
	add.s64 	%rd48, %rd2, %rd47;
	ld.global.f32 	%f53, [%rd48];
	mad.lo.s32 	%r29, %r37, %r17, %r1;
	mul.wide.s32 	%rd49, %r29, 4;
	add.s64 	%rd50, %rd1, %rd49;
	ld.global.f32 	%f54, [%rd50];
	fma.rn.f32 	%f55, %f53, %f54, %f67;
	cvt.u64.u32 	%rd51, %r3;
	cvt.u64.u32 	%rd52, %r37;
	add.s64 	%rd53, %rd52, %rd51;
	shl.b64 	%rd54, %rd53, 2;
	add.s64 	%rd55, %rd2, %rd54;
	ld.global.f32 	%f56, [%rd55+4];
	mul.wide.u32 	%rd56, %r17, 4;
	add.s64 	%rd57, %rd50, %rd56;
	ld.global.f32 	%f57, [%rd57];
	fma.rn.f32 	%f67, %f56, %f57, %f55;
	add.s32 	%r37, %r37, 2;
$L__BB0_10:
	and.b32  	%r30, %r17, 1;
	setp.eq.b32 	%p8, %r30, 1;
	not.pred 	%p9, %p8;
	@%p9 bra 	$L__BB0_12;
	add.s32 	%r31, %r37, %r3;
	mul.wide.u32 	%rd58, %r31, 4;
	add.s64 	%rd59, %rd2, %rd58;
	ld.global.f32 	%f58, [%rd59];
	mad.lo.s32 	%r32, %r37, %r17, %r1;
	mul.wide.s32 	%rd60, %r32, 4;
	add.s64 	%rd61, %rd1, %rd60;
	ld.global.f32 	%f59, [%rd61];
	fma.rn.f32 	%f67, %f58, %f59, %f67;
$L__BB0_12:
	ld.param.u64 	%rd65, [_Z8multiplyPfS_S_i_param_2];
	cvta.to.global.u64 	%rd62, %rd65;
	mad.lo.s32 	%r33, %r17, %r2, %r1;
	mul.wide.s32 	%rd63, %r33, 4;
	add.s64 	%rd64, %rd62, %rd63;
	st.global.f32 	[%rd64], %f67;
	ret;

}


// ===== COMPILED SASS (sm_100) =====

	.target	sm_100

	.elftype	@"ET_EXEC"


//--------------------- .note.nv.tkinfo           --------------------------
	.section	.note.nv.tkinfo,"",@"SHT_NOTE"
	.sectionflags	@"SHF_NOTE_NV_TKINFO"
	.tkinfo
        /*0018*/ 	.word	0x00000002
        /*0030*/ 	.string	""
        /*0030*/ 	.string	"ptxas"
        /*0030*/ 	.string	"Cuda compilation tools, release 13.0, V13.0.88"
        /*0030*/ 	.string	"Build cuda_13.0.r13.0/compiler.36424714_0"
        /*0030*/ 	.string	"-arch sm_100 -m 64 "



//--------------------- .note.nv.cuinfo           --------------------------
	.section	.note.nv.cuinfo,"",@"SHT_NOTE"
	.sectionflags	@"SHF_NOTE_NV_CUINFO"
        /*0018*/ 	.short	0x0002
        /*001a*/ 	.short	0x0064
        /*001c*/ 	.short	0x0082
	.zero		2


//--------------------- .nv.info                  --------------------------
	.section	.nv.info,"",@"SHT_CUDA_INFO"
	.align	4


	//----- nvinfo : EIATTR_REGCOUNT
	.align		4
        /*0000*/ 	.byte	0x04, 0x2f
        /*0002*/ 	.short	(.L_1 - .L_0)
	.align		4
.L_0:
        /*0004*/ 	.word	index@(_Z8multiplyPfS_S_i)
        /*0008*/ 	.word	0x0000001e


	//----- nvinfo : EIATTR_FRAME_SIZE
	.align		4
.L_1:
        /*000c*/ 	.byte	0x04, 0x11
        /*000e*/ 	.short	(.L_3 - .L_2)
	.align		4
.L_2:
        /*0010*/ 	.word	index@(_Z8multiplyPfS_S_i)
        /*0014*/ 	.word	0x00000000


	//----- nvinfo : EIATTR_MIN_STACK_SIZE
	.align		4
.L_3:
        /*0018*/ 	.byte	0x04, 0x12
        /*001a*/ 	.short	(.L_5 - .L_4)
	.align		4
.L_4:
        /*001c*/ 	.word	index@(_Z8multiplyPfS_S_i)
        /*0020*/ 	.word	0x00000000
.L_5:


//--------------------- .nv.compat                --------------------------
	.section	.nv.compat,"",@"SHT_CUDA_COMPAT_INFO"
	.align	4
        /*0000*/ 	.byte	0x02, 0x09, 0x00, 0x00, 0x02, 0x02, 0x01, 0x00, 0x02, 0x05, 0x05, 0x00, 0x03, 0x07, 0x01, 0x01
        /*0010*/ 	.byte	0x02, 0x03, 0x00, 0x00, 0x02, 0x06, 0x01, 0x00, 0x04, 0x0b, 0x08, 0x00, 0x09, 0x00, 0x00, 0x00
        /*0020*/ 	.byte	0x00, 0x00, 0x00, 0x00


//--------------------- .nv.info._Z8multiplyPfS_S_i --------------------------
	.section	.nv.info._Z8multiplyPfS_S_i,"",@"SHT_CUDA_INFO"
	.sectionflags	@""
	.align	4


	//----- nvinfo : EIATTR_CUDA_API_VERSION
	.align		4
        /*0000*/ 	.byte	0x04, 0x37
        /*0002*/ 	.short	(.L_7 - .L_6)
.L_6:
        /*0004*/ 	.word	0x00000082


	//----- nvinfo : EIATTR_KPARAM_INFO
	.align		4
.L_7:
        /*0008*/ 	.byte	0x04, 0x17
        /*000a*/ 	.short	(.L_9 - .L_8)
.L_8:
        /*000c*/ 	.word	0x00000000
        /*0010*/ 	.short	0x0003
        /*0012*/ 	.short	0x0018
        /*0014*/ 	.byte	0x00, 0xf0, 0x11, 0x00


	//----- nvinfo : EIATTR_KPARAM_INFO
	.align		4
.L_9:
        /*0018*/ 	.byte	0x04, 0x17
        /*001a*/ 	.short	(.L_11 - .L_10)
.L_10:
        /*001c*/ 	.word	0x00000000
        /*0020*/ 	.short	0x0002
        /*0022*/ 	.short	0x0010
        /*0024*/ 	.byte	0x00, 0xf5, 0x21, 0x00


	//----- nvinfo : EIATTR_KPARAM_INFO
	.align		4
.L_11:
        /*0028*/ 	.byte	0x04, 0x17
        /*002a*/ 	.short	(.L_13 - .L_12)
.L_12:
        /*002c*/ 	.word	0x00000000
        /*0030*/ 	.short	0x0001
        /*0032*/ 	.short	0x0008
        /*0034*/ 	.byte	0x00, 0xf5, 0x21, 0x00


	//----- nvinfo : EIATTR_KPARAM_INFO
	.align		4
.L_13:
        /*0038*/ 	.byte	0x04, 0x17
        /*003a*/ 	.short	(.L_15 - .L_14)
.L_14:
        /*003c*/ 	.word	0x00000000
        /*0040*/ 	.short	0x0000
        /*0042*/ 	.short	0x0000
        /*0044*/ 	.byte	0x00, 0xf5, 0x21, 0x00


	//----- nvinfo : EIATTR_SPARSE_MMA_MASK
	.align		4
.L_15:
        /*0048*/ 	.byte	0x03, 0x50
        /*004a*/ 	.short	0x0000


	//----- nvinfo : EIATTR_MAXREG_COUNT
	.align		4
        /*004c*/ 	.byte	0x03, 0x1b
        /*004e*/ 	.short	0x00ff


	//----- nvinfo : EIATTR_MERCURY_ISA_VERSION
	.align		4
        /*0050*/ 	.byte	0x03, 0x5f
        /*0052*/ 	.short	0x0101


	//----- nvinfo : EIATTR_VRC_CTA_INIT_COUNT
	.align		4
        /*0054*/ 	.byte	0x02, 0x4a
	.zero		1
	.zero		1


	//----- nvinfo : EIATTR_EXIT_INSTR_OFFSETS
	.align		4
        /*0058*/ 	.byte	0x04, 0x1c
        /*005a*/ 	.short	(.L_17 - .L_16)


	//   ....[0]....
.L_16:
        /*005c*/ 	.word	0x00000ab0


	//----- nvinfo : EIATTR_CBANK_PARAM_SIZE
	.align		4
.L_17:
        /*0060*/ 	.byte	0x03, 0x19
        /*0062*/ 	.short	0x001c


	//----- nvinfo : EIATTR_PARAM_CBANK
	.align		4
        /*0064*/ 	.byte	0x04, 0x0a
        /*0066*/ 	.short	(.L_19 - .L_18)
	.align		4
.L_18:
        /*0068*/ 	.word	index@(.nv.constant0._Z8multiplyPfS_S_i)
        /*006c*/ 	.short	0x0380
        /*006e*/ 	.short	0x001c


	//----- nvinfo : EIATTR_SW_WAR
	.align		4
.L_19:
        /*0070*/ 	.byte	0x04, 0x36
        /*0072*/ 	.short	(.L_21 - .L_20)
.L_20:
        /*0074*/ 	.word	0x00000008
.L_21:


//--------------------- .nv.callgraph             --------------------------
	.section	.nv.callgraph,"",@"SHT_CUDA_CALLGRAPH"
	.align	4
	.sectionentsize	8
	.align		4
        /*0000*/ 	.word	0x00000000
	.align		4
        /*0004*/ 	.word	0xffffffff
	.align		4
        /*0008*/ 	.word	0x00000000
	.align		4
        /*000c*/ 	.word	0xfffffffe
	.align		4
        /*0010*/ 	.word	0x00000000
	.align		4
        /*0014*/ 	.word	0xfffffffd
	.align		4
        /*0018*/ 	.word	0x00000000
	.align		4
        /*001c*/ 	.word	0xfffffffc


//--------------------- .text._Z8multiplyPfS_S_i  --------------------------
	.section	.text._Z8multiplyPfS_S_i,"ax",@progbits
	.align	128
        .global         _Z8multiplyPfS_S_i
        .type           _Z8multiplyPfS_S_i,@function
        .size           _Z8multiplyPfS_S_i,(.L_x_5 - _Z8multiplyPfS_S_i)
        .other          _Z8multiplyPfS_S_i,@"STO_CUDA_ENTRY STV_DEFAULT"
_Z8multiplyPfS_S_i:
.text._Z8multiplyPfS_S_i:
[----:B------:R-:W-:Y:S01]  /*0000*/  LDC R1, c[0x0][0x37c] ;  /* 0x0000df00ff017b82 */ /* 0x000fe20000000800 */
[----:B------:R-:W0:Y:S01]  /*0010*/  S2R R3, SR_TID.X ;  /* 0x0000000000037919 */ /* 0x000e220000002100 */
[----:B------:R-:W1:Y:S06]  /*0020*/  LDCU UR18, c[0x0][0x398] ;  /* 0x00007300ff1277ac */ /* 0x000e6c0008000800 */
[----:B------:R-:W0:Y:S01]  /*0030*/  LDC R0, c[0x0][0x360] ;  /* 0x0000d800ff007b82 */ /* 0x000e220000000800 */
[----:B------:R-:W-:Y:S01]  /*0040*/  HFMA2 R12, -RZ, RZ, 0, 0 ;  /* 0x00000000ff0c7431 */ /* 0x000fe200000001ff */
[----:B------:R-:W2:Y:S01]  /*0050*/  S2R R2, SR_TID.Y ;  /* 0x0000000000027919 */ /* 0x000ea20000002200 */
[----:B------:R-:W3:Y:S05]  /*0060*/  LDCU.64 UR16, c[0x0][0x358] ;  /* 0x00006b00ff1077ac */ /* 0x000eea0008000a00 */
[----:B------:R-:W0:Y:S08]  /*0070*/  S2UR UR4, SR_CTAID.X ;  /* 0x00000000000479c3 */ /* 0x000e300000002500 */
[----:B------:R-:W2:Y:S01]  /*0080*/  S2UR UR5, SR_CTAID.Y ;  /* 0x00000000000579c3 */ /* 0x000ea20000002600 */
[----:B-1----:R-:W-:-:S07]  /*0090*/  UISETP.GE.AND UP0, UPT, UR18, 0x1, UPT ;  /* 0x000000011200788c */ /* 0x002fce000bf06270 */
[----:B------:R-:W2:Y:S01]  /*00a0*/  LDC R13, c[0x0][0x364] ;  /* 0x0000d900ff0d7b82 */ /* 0x000ea20000000800 */
[----:B0-----:R-:W-:Y:S02]  /*00b0*/  IMAD R0, R0, UR4, R3 ;  /* 0x0000000400007c24 */ /* 0x001fe4000f8e0203 */
[----:B--2---:R-:W-:Y:S01]  /*00c0*/  IMAD R13, R13, UR5, R2 ;  /* 0x000000050d0d7c24 */ /* 0x004fe2000f8e0202 */
[----:B---3--:R-:W-:Y:S06]  /*00d0*/  BRA.U !UP0, `(.L_x_0) ;  /* 0x0000000908647547 */ /* 0x008fec000b800000 */
[----:B------:R-:W-:Y:S02]  /*00e0*/  UISETP.GE.U32.AND UP1, UPT, UR18, 0x8, UPT ;  /* 0x000000081200788c */ /* 0x000fe4000bf26070 */
[----:B------:R-:W-:Y:S01]  /*00f0*/  IMAD R5, R13, UR18, RZ ;  /* 0x000000120d057c24 */ /* 0x000fe2000f8e02ff */
[----:B------:R-:W-:Y:S01]  /*0100*/  ULOP3.LUT UR19, UR18, 0x7, URZ, 0xc0, !UPT ;  /* 0x0000000712137892 */ /* 0x000fe2000f8ec0ff */
[----:B------:R-:W-:Y:S01]  /*0110*/  MOV R12, RZ ;  /* 0x000000ff000c7202 */ /* 0x000fe20000000f00 */
[----:B------:R-:W-:Y:S02]  /*0120*/  UMOV UR4, URZ ;  /* 0x000000ff00047c82 */ /* 0x000fe40008000000 */
[----:B------:R-:W-:Y:S02]  /*0130*/  UISETP.NE.AND UP0, UPT, UR19, URZ, UPT ;  /* 0x000000ff1300728c */ /* 0x000fe4000bf05270 */
[----:B------:R-:W-:Y:S09]  /*0140*/  BRA.U !UP1, `(.L_x_1) ;  /* 0x0000000509087547 */ /* 0x000ff2000b800000 */
[----:B------:R-:W0:Y:S01]  /*0150*/  LDCU.128 UR20, c[0x0][0x380] ;  /* 0x00007000ff1477ac */ /* 0x000e220008000c00 */
[----:B------:R-:W-:Y:S02]  /*0160*/  MOV R12, RZ ;  /* 0x000000ff000c7202 */ /* 0x000fe40000000f00 */
[----:B------:R-:W-:Y:S01]  /*0170*/  MOV R14, R0 ;  /* 0x00000000000e7202 */ /* 0x000fe20000000f00 */
[----:B------:R-:W-:-:S04]  /*0180*/  ULOP3.LUT UR4, UR18, 0x7ffffff8, URZ, 0xc0, !UPT ;  /* 0x7ffffff812047892 */ /* 0x000fc8000f8ec0ff */
[----:B------:R-:W-:Y:S01]  /*0190*/  UIADD3 UR5, UPT, UPT, -UR4, URZ, URZ ;  /* 0x000000ff04057290 */ /* 0x000fe2000fffe1ff */
[----:B0-----:R-:W-:Y:S01]  /*01a0*/  MOV R2, UR20 ;  /* 0x0000001400027c02 */ /* 0x001fe20008000f00 */
[----:B------:R-:W-:Y:S01]  /*01b0*/  UIMAD.WIDE.U32 UR6, UR18, 0xc, UR22 ;  /* 0x0000000c120678a5 */ /* 0x000fe2000f8e0016 */
[----:B------:R-:W-:Y:S01]  /*01c0*/  MOV R3, UR21 ;  /* 0x0000001500037c02 */ /* 0x000fe20008000f00 */
[----:B------:R-:W-:Y:S02]  /*01d0*/  UIMAD.WIDE.U32 UR8, UR18, 0x10, UR22 ;  /* 0x00000010120878a5 */ /* 0x000fe4000f8e0016 */
[----:B------:R-:W-:Y:S01]  /*01e0*/  UIMAD.WIDE.U32 UR10, UR18, 0x14, UR22 ;  /* 0x00000014120a78a5 */ /* 0x000fe2000f8e0016 */
[----:B------:R-:W-:Y:S01]  /*01f0*/  IMAD.WIDE.U32 R2, R5, 0x4, R2 ;  /* 0x0000000405027825 */ /* 0x000fe200078e0002 */
[----:B------:R-:W-:Y:S02]  /*0200*/  UIMAD.WIDE.U32 UR12, UR18, 0x18, UR22 ;  /* 0x00000018120c78a5 */ /* 0x000fe4000f8e0016 */
[----:B------:R-:W-:Y:S01]  /*0210*/  UIMAD.WIDE.U32 UR14, UR18, 0x1c, UR22 ;  /* 0x0000001c120e78a5 */ /* 0x000fe2000f8e0016 */
[----:B------:R-:W-:-:S04]  /*0220*/  IADD3 R2, P0, PT, R2, 0x10, RZ ;  /* 0x0000001002027810 */ /* 0x000fc80007f1e0ff */
[----:B------:R-:W-:-:S09]  /*0230*/  IADD3.X R3, PT, PT, RZ, R3, RZ, P0, !PT ;  /* 0x00000003ff037210 */ /* 0x000fd200007fe4ff */
.L_x_2:
[----:B------:R-:W-:Y:S01]  /*0240*/  HFMA2 R23, -RZ, RZ, 0, 2.384185791015625e-07 ;  /* 0x00000004ff177431 */ /* 0x000fe200000001ff */
[----:B------:R-:W-:Y:S01]  /*0250*/  UIMAD.WIDE.U32 UR24, UR18, 0x4, UR22 ;  /* 0x00000004121878a5 */ /* 0x000fe2000f8e0016 */
[----:B------:R-:W2:Y:S01]  /*0260*/  LDG.E R21, desc[UR16][R2.64+-0x10] ;  /* 0xfffff01002157981 */ /* 0x000ea2000c1e1900 */
[----:B------:R-:W-:Y:S01]  /*0270*/  UIMAD.WIDE.U32 UR20, UR18, 0x8, UR22 ;  /* 0x00000008121478a5 */ /* 0x000fe2000f8e0016 */
[----:B------:R-:W-:Y:S02]  /*0280*/  IMAD.MOV.U32 R11, RZ, RZ, 0x4 ;  /* 0x00000004ff0b7424 */ /* 0x000fe400078e00ff */
[----:B------:R-:W-:Y:S01]  /*0290*/  HFMA2 R7, -RZ, RZ, 0, 2.384185791015625e-07 ;  /* 0x00000004ff077431 */ /* 0x000fe200000001ff */
[----:B------:R-:W3:Y:S01]  /*02a0*/  LDG.E R19, desc[UR16][R2.64+-0xc] ;  /* 0xfffff41002137981 */ /* 0x000ee2000c1e1900 */
[----:B------:R-:W-:Y:S02]  /*02b0*/  MOV R8, UR24 ;  /* 0x0000001800087c02 */ /* 0x000fe40008000f00 */
[----:B------:R-:W-:Y:S01]  /*02c0*/  MOV R9, UR25 ;  /* 0x0000001900097c02 */ /* 0x000fe20008000f00 */
[C---:B------:R-:W-:Y:S01]  /*02d0*/  IMAD.WIDE R22, R14.reuse, R23, UR22 ;  /* 0x000000160e167e25 */ /* 0x040fe2000f8e0217 */
[----:B------:R-:W-:Y:S01]  /*02e0*/  MOV R24, UR20 ;  /* 0x0000001400187c02 */ /* 0x000fe20008000f00 */
[----:B------:R-:W4:Y:S01]  /*02f0*/  LDG.E R17, desc[UR16][R2.64+-0x8] ;  /* 0xfffff81002117981 */ /* 0x000f22000c1e1900 */
[----:B------:R-:W-:Y:S01]  /*0300*/  MOV R25, UR21 ;  /* 0x0000001500197c02 */ /* 0x000fe20008000f00 */
[----:B------:R-:W-:-:S02]  /*0310*/  IMAD.WIDE R8, R14, 0x4, R8 ;  /* 0x000000040e087825 */ /* 0x000fc400078e0208 */
[----:B------:R-:W2:Y:S02]  /*0320*/  LDG.E R22, desc[UR16][R22.64] ;  /* 0x0000001016167981 */ /* 0x000ea4000c1e1900 */
[C---:B------:R-:W-:Y:S01]  /*0330*/  IMAD.WIDE R24, R14.reuse, 0x4, R24 ;  /* 0x000000040e187825 */ /* 0x040fe200078e0218 */
[----:B------:R-:W-:Y:S01]  /*0340*/  MOV R5, 0x4 ;  /* 0x0000000400057802 */ /* 0x000fe20000000f00 */
[----:B------:R0:W3:Y:S02]  /*0350*/  LDG.E R20, desc[UR16][R8.64] ;  /* 0x0000001008147981 */ /* 0x0000e4000c1e1900 */
[C---:B------:R-:W-:Y:S02]  /*0360*/  IMAD.WIDE R10, R14.reuse, R11, UR6 ;  /* 0x000000060e0a7e25 */ /* 0x040fe4000f8e020b */
[----:B------:R-:W4:Y:S02]  /*0370*/  LDG.E R18, desc[UR16][R24.64] ;  /* 0x0000001018127981 */ /* 0x000f24000c1e1900 */
[----:B------:R-:W-:-:S04]  /*0380*/  IMAD.WIDE R4, R14, R5, UR8 ;  /* 0x000000080e047e25 */ /* 0x000fc8000f8e0205 */
[----:B------:R-:W-:Y:S01]  /*0390*/  HFMA2 R27, -RZ, RZ, 0, 2.384185791015625e-07 ;  /* 0x00000004ff1b7431 */ /* 0x000fe200000001ff */
[----:B------:R1:W5:Y:S01]  /*03a0*/  LDG.E R16, desc[UR16][R10.64] ;  /* 0x000000100a107981 */ /* 0x000362000c1e1900 */
[----:B0-----:R-:W-:-:S03]  /*03b0*/  MOV R9, 0x4 ;  /* 0x0000000400097802 */ /* 0x001fc60000000f00 */
[----:B------:R-:W5:Y:S01]  /*03c0*/  LDG.E R15, desc[UR16][R2.64+-0x4] ;  /* 0xfffffc10020f7981 */ /* 0x000f62000c1e1900 */
[----:B------:R-:W-:-:S03]  /*03d0*/  IMAD.WIDE R6, R14, R7, UR10 ;  /* 0x0000000a0e067e25 */ /* 0x000fc6000f8e0207 */
[----:B------:R0:W5:Y:S01]  /*03e0*/  LDG.E R4, desc[UR16][R4.64] ;  /* 0x0000001004047981 */ /* 0x000162000c1e1900 */
[----:B------:R-:W-:-:S03]  /*03f0*/  IMAD.WIDE R8, R14, R9, UR12 ;  /* 0x0000000c0e087e25 */ /* 0x000fc6000f8e0209 */
[----:B------:R-:W5:Y:S01]  /*0400*/  LDG.E R23, desc[UR16][R2.64] ;  /* 0x0000001002177981 */ /* 0x000f62000c1e1900 */
[----:B-1----:R-:W-:-:S03]  /*0410*/  IMAD.WIDE R10, R14, R27, UR14 ;  /* 0x0000000e0e0a7e25 */ /* 0x002fc6000f8e021b */
[----:B------:R-:W5:Y:S04]  /*0420*/  LDG.E R7, desc[UR16][R6.64] ;  /* 0x0000001006077981 */ /* 0x000f68000c1e1900 */
[----:B------:R-:W5:Y:S04]  /*0430*/  LDG.E R24, desc[UR16][R2.64+0x4] ;  /* 0x0000041002187981 */ /* 0x000f68000c1e1900 */
[----:B------:R-:W5:Y:S04]  /*0440*/  LDG.E R8, desc[UR16][R8.64] ;  /* 0x0000001008087981 */ /* 0x000f68000c1e1900 */
[----:B------:R-:W5:Y:S04]  /*0450*/  LDG.E R25, desc[UR16][R2.64+0x8] ;  /* 0x0000081002197981 */ /* 0x000f68000c1e1900 */
[----:B------:R-:W5:Y:S04]  /*0460*/  LDG.E R10, desc[UR16][R10.64] ;  /* 0x000000100a0a7981 */ /* 0x000f68000c1e1900 */
[----:B------:R1:W5:Y:S01]  /*0470*/  LDG.E R27, desc[UR16][R2.64+0xc] ;  /* 0x00000c10021b7981 */ /* 0x000362000c1e1900 */
[----:B------:R-:W-:-:S04]  /*0480*/  UIADD3 UR5, UPT, UPT, UR5, 0x8, URZ ;  /* 0x0000000805057890 */ /* 0x000fc8000fffe0ff */
[----:B------:R-:W-:Y:S01]  /*0490*/  UISETP.NE.AND UP1, UPT, UR5, URZ, UPT ;  /* 0x000000ff0500728c */ /* 0x000fe2000bf25270 */
[----:B0-----:R-:W-:Y:S02]  /*04a0*/  MOV R5, UR18 ;  /* 0x0000001200057c02 */ /* 0x001fe40008000f00 */
[----:B-1----:R-:W-:Y:S02]  /*04b0*/  IADD3 R2, P0, PT, R2, 0x20, RZ ;  /* 0x0000002002027810 */ /* 0x002fe40007f1e0ff */
[----:B------:R-:W-:Y:S02]  /*04c0*/  LEA R14, R5, R14, 0x3 ;  /* 0x0000000e050e7211 */ /* 0x000fe400078e18ff */
[----:B------:R-:W-:Y:S01]  /*04d0*/  IADD3.X R3, PT, PT, RZ, R3, RZ, P0, !PT ;  /* 0x00000003ff037210 */ /* 0x000fe200007fe4ff */
[----:B--2---:R-:W-:-:S04]  /*04e0*/  FFMA R22, R21, R22, R12 ;  /* 0x0000001615167223 */ /* 0x004fc8000000000c */
[----:B---3--:R-:W-:-:S04]  /*04f0*/  FFMA R20, R19, R20, R22 ;  /* 0x0000001413147223 */ /* 0x008fc80000000016 */
[----:B----4-:R-:W-:-:S04]  /*0500*/  FFMA R18, R17, R18, R20 ;  /* 0x0000001211127223 */ /* 0x010fc80000000014 */
[----:B-----5:R-:W-:-:S04]  /*0510*/  FFMA R16, R15, R16, R18 ;  /* 0x000000100f107223 */ /* 0x020fc80000000012 */
[----:B------:R-:W-:-:S04]  /*0520*/  FFMA R23, R23, R4, R16 ;  /* 0x0000000417177223 */ /* 0x000fc80000000010 */
[----:B------:R-:W-:-:S04]  /*0530*/  FFMA R24, R24, R7, R23 ;  /* 0x0000000718187223 */ /* 0x000fc80000000017 */
[----:B------:R-:W-:-:S04]  /*0540*/  FFMA R8, R25, R8, R24 ;  /* 0x0000000819087223 */ /* 0x000fc80000000018 */
[----:B------:R-:W-:Y:S01]  /*0550*/  FFMA R12, R27, R10, R8 ;  /* 0x0000000a1b0c7223 */ /* 0x000fe20000000008 */
[----:B------:R-:W-:Y:S06]  /*0560*/  BRA.U UP1, `(.L_x_2) ;  /* 0xfffffffd01347547 */ /* 0x000fec000b83ffff */
.L_x_1:
[----:B------:R-:W-:Y:S05]  /*0570*/  BRA.U !UP0, `(.L_x_0) ;  /* 0x00000005083c7547 */ /* 0x000fea000b800000 */
[----:B------:R-:W-:Y:S01]  /*0580*/  UISETP.GE.U32.AND UP0, UPT, UR19, 0x4, UPT ;  /* 0x000000041300788c */ /* 0x000fe2000bf06070 */
[----:B------:R-:W-:Y:S01]  /*0590*/  IMAD R2, R13, UR18, RZ ;  /* 0x000000120d027c24 */ /* 0x000fe2000f8e02ff */
[----:B------:R-:W-:-:S04]  /*05a0*/  ULOP3.LUT UR5, UR18, 0x3, URZ, 0xc0, !UPT ;  /* 0x0000000312057892 */ /* 0x000fc8000f8ec0ff */
[----:B------:R-:W-:-:S03]  /*05b0*/  UISETP.NE.AND UP1, UPT, UR5, URZ, UPT ;  /* 0x000000ff0500728c */ /* 0x000fc6000bf25270 */
[----:B------:R-:W-:Y:S08]  /*05c0*/  BRA.U !UP0, `(.L_x_3) ;  /* 0x00000001087c7547 */ /* 0x000ff0000b800000 */
[----:B------:R-:W0:Y:S01]  /*05d0*/  LDC.64 R6, c[0x0][0x388] ;  /* 0x0000e200ff067b82 */ /* 0x000e220000000a00 */
[----:B------:R-:W1:Y:S01]  /*05e0*/  LDCU.64 UR6, c[0x0][0x380] ;  /* 0x00007000ff0677ac */ /* 0x000e620008000a00 */
[----:B------:R-:W-:Y:S01]  /*05f0*/  MOV R5, UR4 ;  /* 0x0000000400057c02 */ /* 0x000fe20008000f00 */
[C---:B------:R-:W-:Y:S01]  /*0600*/  VIADD R3, R2.reuse, UR4 ;  /* 0x0000000402037c36 */ /* 0x040fe20008000000 */
[----:B------:R-:W-:Y:S02]  /*0610*/  MOV R11, UR18 ;  /* 0x00000012000b7c02 */ /* 0x000fe40008000f00 */
[----:B------:R-:W-:Y:S01]  /*0620*/  IADD3 R14, P0, PT, R2, UR4, RZ ;  /* 0x00000004020e7c10 */ /* 0x000fe2000ff1e0ff */
[----:B------:R-:W-:Y:S01]  /*0630*/  IMAD R5, R5, UR18, R0 ;  /* 0x0000001205057c24 */ /* 0x000fe2000f8e0200 */
[----:B------:R-:W2:Y:S01]  /*0640*/  LDC.64 R8, c[0x0][0x380] ;  /* 0x0000e000ff087b82 */ /* 0x000ea20000000a00 */
[----:B------:R-:W-:Y:S02]  /*0650*/  MOV R15, UR18 ;  /* 0x00000012000f7c02 */ /* 0x000fe40008000f00 */
[----:B------:R-:W-:Y:S01]  /*0660*/  MOV R17, UR18 ;  /* 0x0000001200117c02 */ /* 0x000fe20008000f00 */
[----:B0-----:R-:W-:-:S04]  /*0670*/  IMAD.WIDE R6, R5, 0x4, R6 ;  /* 0x0000000405067825 */ /* 0x001fc800078e0206 */
[----:B------:R-:W-:Y:S02]  /*0680*/  IMAD.WIDE.U32 R10, R11, 0x4, R6 ;  /* 0x000000040b0a7825 */ /* 0x000fe400078e0006 */
[----:B------:R-:W3:Y:S02]  /*0690*/  LDG.E R6, desc[UR16][R6.64] ;  /* 0x0000001006067981 */ /* 0x000ee4000c1e1900 */
[----:B--2---:R-:W-:Y:S01]  /*06a0*/  IMAD.WIDE.U32 R8, R3, 0x4, R8 ;  /* 0x0000000403087825 */ /* 0x004fe200078e0008 */
[----:B------:R-:W-:Y:S02]  /*06b0*/  IADD3.X R3, PT, PT, RZ, RZ, RZ, P0, !PT ;  /* 0x000000ffff037210 */ /* 0x000fe400007fe4ff */
[----:B-1----:R-:W-:-:S03]  /*06c0*/  LEA R4, P0, R14, UR6, 0x2 ;  /* 0x000000060e047c11 */ /* 0x002fc6000f8010ff */
[----:B------:R-:W3:Y:S01]  /*06d0*/  LDG.E R9, desc[UR16][R8.64] ;  /* 0x0000001008097981 */ /* 0x000ee2000c1e1900 */
[----:B------:R-:W-:Y:S01]  /*06e0*/  LEA.HI.X R5, R14, UR7, R3, 0x2, P0 ;  /* 0x000000070e057c11 */ /* 0x000fe200080f1403 */
[----:B------:R-:W-:Y:S02]  /*06f0*/  IMAD.WIDE.U32 R14, R15, 0x4, R10 ;  /* 0x000000040f0e7825 */ /* 0x000fe400078e000a */
[----:B------:R-:W2:Y:S04]  /*0700*/  LDG.E R3, desc[UR16][R10.64] ;  /* 0x000000100a037981 */ /* 0x000ea8000c1e1900 */
[----:B------:R-:W2:Y:S01]  /*0710*/  LDG.E R18, desc[UR16][R4.64+0x4] ;  /* 0x0000041004127981 */ /* 0x000ea2000c1e1900 */
[----:B------:R-:W-:-:S03]  /*0720*/  IMAD.WIDE.U32 R16, R17, 0x4, R14 ;  /* 0x0000000411107825 */ /* 0x000fc600078e000e */
[----:B------:R-:W4:Y:S04]  /*0730*/  LDG.E R19, desc[UR16][R14.64] ;  /* 0x000000100e137981 */ /* 0x000f28000c1e1900 */
[----:B------:R-:W4:Y:S04]  /*0740*/  LDG.E R20, desc[UR16][R4.64+0x8] ;  /* 0x0000081004147981 */ /* 0x000f28000c1e1900 */
[----:B------:R-:W5:Y:S04]  /*0750*/  LDG.E R22, desc[UR16][R4.64+0xc] ;  /* 0x00000c1004167981 */ /* 0x000f68000c1e1900 */
[----:B------:R-:W5:Y:S01]  /*0760*/  LDG.E R16, desc[UR16][R16.64] ;  /* 0x0000001010107981 */ /* 0x000f62000c1e1900 */
[----:B------:R-:W-:Y:S01]  /*0770*/  UIADD3 UR4, UPT, UPT, UR4, 0x4, URZ ;  /* 0x0000000404047890 */ /* 0x000fe2000fffe0ff */
[----:B---3--:R-:W-:-:S04]  /*0780*/  FFMA R9, R9, R6, R12 ;  /* 0x0000000609097223 */ /* 0x008fc8000000000c */
[----:B--2---:R-:W-:-:S04]  /*0790*/  FFMA R3, R18, R3, R9 ;  /* 0x0000000312037223 */ /* 0x004fc80000000009 */
[----:B----4-:R-:W-:-:S04]  /*07a0*/  FFMA R3, R20, R19, R3 ;  /* 0x0000001314037223 */ /* 0x010fc80000000003 */
[----:B-----5:R-:W-:-:S07]  /*07b0*/  FFMA R12, R22, R16, R3 ;  /* 0x00000010160c7223 */ /* 0x020fce0000000003 */
.L_x_3:
[----:B------:R-:W-:Y:S05]  /*07c0*/  BRA.U !UP1, `(.L_x_0) ;  /* 0x0000000109a87547 */ /* 0x000fea000b800000 */
[----:B------:R-:W-:Y:S01]  /*07d0*/  UISETP.NE.AND UP0, UPT, UR5, 0x1, UPT ;  /* 0x000000010500788c */ /* 0x000fe2000bf05270 */
[----:B------:R-:W-:Y:S01]  /*07e0*/  MOV R9, UR4 ;  /* 0x0000000400097c02 */ /* 0x000fe20008000f00 */
[----:B------:R-:W-:Y:S02]  /*07f0*/  ULOP3.LUT UR5, UR18, 0x1, URZ, 0xc0, !UPT ;  /* 0x0000000112057892 */ /* 0x000fe4000f8ec0ff */
[----:B------:R-:W-:Y:S02]  /*0800*/  MOV R17, UR18 ;  /* 0x0000001200117c02 */ /* 0x000fe40008000f00 */
[----:B------:R-:W-:Y:S01]  /*0810*/  UISETP.NE.U32.AND UP1, UPT, UR5, 0x1, UPT ;  /* 0x000000010500788c */ /* 0x000fe2000bf25070 */
[----:B------:R-:W-:-:S04]  /*0820*/  PLOP3.LUT P1, PT, PT, PT, UP0, 0x80, 0x8 ;  /* 0x000000000008781c */ /* 0x000fc80003f2f008 */
[----:B------:R-:W0:Y:S01]  /*0830*/  @UP0 LDCU.128 UR8, c[0x0][0x380] ;  /* 0x00007000ff0807ac */ /* 0x000e220008000c00 */
[----:B------:R-:W-:Y:S01]  /*0840*/  PLOP3.LUT P0, PT, PT, PT, UP1, 0x80, 0x8 ;  /* 0x000000000008781c */ /* 0x000fe20003f0f018 */
[----:B------:R-:W1:Y:S04]  /*0850*/  @UP0 LDCU.64 UR6, c[0x0][0x380] ;  /* 0x00007000ff0607ac */ /* 0x000e680008000a00 */
[----:B------:R-:W2:Y:S03]  /*0860*/  @!UP1 LDCU.128 UR12, c[0x0][0x380] ;  /* 0x00007000ff0c97ac */ /* 0x000ea60008000c00 */
[C---:B------:R-:W-:Y:S02]  /*0870*/  @P1 IADD3 R3, PT, PT, R2.reuse, UR4, RZ ;  /* 0x0000000402031c10 */ /* 0x040fe4000fffe0ff */
[----:B------:R-:W-:Y:S01]  /*0880*/  @P1 IADD3 R5, P2, PT, R2, UR4, RZ ;  /* 0x0000000402051c10 */ /* 0x000fe2000ff5e0ff */
[----:B------:R-:W-:-:S03]  /*0890*/  @UP0 UIADD3 UR4, UPT, UPT, UR4, 0x2, URZ ;  /* 0x0000000204040890 */ /* 0x000fc6000fffe0ff */
[----:B------:R-:W-:Y:S02]  /*08a0*/  @P1 IADD3.X R8, PT, PT, RZ, RZ, RZ, P2, !PT ;  /* 0x000000ffff081210 */ /* 0x000fe400017fe4ff */
[----:B0-----:R-:W-:Y:S01]  /*08b0*/  MOV R14, UR8 ;  /* 0x00000008000e7c02 */ /* 0x001fe20008000f00 */
[----:B------:R-:W-:Y:S01]  /*08c0*/  IMAD.U32 R6, RZ, RZ, UR10 ;  /* 0x0000000aff067e24 */ /* 0x000fe2000f8e00ff */
[----:B------:R-:W-:Y:S02]  /*08d0*/  MOV R15, UR9 ;  /* 0x00000009000f7c02 */ /* 0x000fe40008000f00 */
[----:B------:R-:W-:Y:S02]  /*08e0*/  MOV R7, UR11 ;  /* 0x0000000b00077c02 */ /* 0x000fe40008000f00 */
[----:B-1----:R-:W-:Y:S01]  /*08f0*/  @P1 LEA R4, P2, R5, UR6, 0x2 ;  /* 0x0000000605041c11 */ /* 0x002fe2000f8410ff */
[----:B------:R-:W-:-:S04]  /*0900*/  @P1 IMAD.WIDE.U32 R14, R3, 0x4, R14 ;  /* 0x00000004030e1825 */ /* 0x000fc800078e000e */
[----:B------:R-:W-:Y:S01]  /*0910*/  @P1 IMAD R3, R9, UR18, R0 ;  /* 0x0000001209031c24 */ /* 0x000fe2000f8e0200 */
[----:B------:R-:W-:-:S03]  /*0920*/  MOV R21, UR4 ;  /* 0x0000000400157c02 */ /* 0x000fc60008000f00 */
[----:B------:R-:W-:Y:S01]  /*0930*/  @P1 IMAD.WIDE R6, R3, 0x4, R6 ;  /* 0x0000000403061825 */ /* 0x000fe200078e0206 */
[----:B------:R-:W-:Y:S01]  /*0940*/  @P1 LEA.HI.X R5, R5, UR7, R8, 0x2, P2 ;  /* 0x0000000705051c11 */ /* 0x000fe200090f1408 */
[----:B------:R-:W3:Y:S01]  /*0950*/  @P1 LDG.E R3, desc[UR16][R14.64] ;  /* 0x000000100e031981 */ /* 0x000ee2000c1e1900 */
[----:B--2---:R-:W-:Y:S01]  /*0960*/  MOV R8, UR12 ;  /* 0x0000000c00087c02 */ /* 0x004fe20008000f00 */
[----:B------:R-:W-:Y:S01]  /*0970*/  @!P0 IMAD R21, R21, UR18, R0 ;  /* 0x0000001215158c24 */ /* 0x000fe2000f8e0200 */
[----:B------:R-:W-:Y:S01]  /*0980*/  MOV R9, UR13 ;  /* 0x0000000d00097c02 */ /* 0x000fe20008000f00 */
[----:B------:R-:W-:Y:S01]  /*0990*/  @P1 IMAD.WIDE.U32 R16, R17, 0x4, R6 ;  /* 0x0000000411101825 */ /* 0x000fe200078e0006 */
[----:B------:R-:W-:Y:S01]  /*09a0*/  @!P0 IADD3 R19, PT, PT, R2, UR4, RZ ;  /* 0x0000000402138c10 */ /* 0x000fe2000fffe0ff */
[----:B------:R-:W3:Y:S01]  /*09b0*/  @P1 LDG.E R6, desc[UR16][R6.64] ;  /* 0x0000001006061981 */ /* 0x000ee2000c1e1900 */
[----:B------:R-:W-:Y:S02]  /*09c0*/  MOV R10, UR14 ;  /* 0x0000000e000a7c02 */ /* 0x000fe40008000f00 */
[----:B------:R-:W-:Y:S01]  /*09d0*/  MOV R11, UR15 ;  /* 0x0000000f000b7c02 */ /* 0x000fe20008000f00 */
[----:B------:R-:W-:Y:S01]  /*09e0*/  @!P0 IMAD.WIDE.U32 R8, R19, 0x4, R8 ;  /* 0x0000000413088825 */ /* 0x000fe200078e0008 */
[----:B------:R-:W2:Y:S03]  /*09f0*/  @P1 LDG.E R16, desc[UR16][R16.64] ;  /* 0x0000001010101981 */ /* 0x000ea6000c1e1900 */
[----:B------:R-:W-:Y:S01]  /*0a00*/  @!P0 IMAD.WIDE R10, R21, 0x4, R10 ;  /* 0x00000004150a8825 */ /* 0x000fe200078e020a */
[----:B------:R-:W2:Y:S04]  /*0a10*/  @P1 LDG.E R4, desc[UR16][R4.64+0x4] ;  /* 0x0000041004041981 */ /* 0x000ea8000c1e1900 */
[----:B------:R-:W4:Y:S04]  /*0a20*/  @!P0 LDG.E R9, desc[UR16][R8.64] ;  /* 0x0000001008098981 */ /* 0x000f28000c1e1900 */
[----:B------:R-:W4:Y:S01]  /*0a30*/  @!P0 LDG.E R10, desc[UR16][R10.64] ;  /* 0x000000100a0a8981 */ /* 0x000f22000c1e1900 */
[----:B---3--:R-:W-:-:S04]  /*0a40*/  @P1 FFMA R3, R3, R6, R12 ;  /* 0x0000000603031223 */ /* 0x008fc8000000000c */
[----:B--2---:R-:W-:-:S04]  /*0a50*/  @P1 FFMA R12, R4, R16, R3 ;  /* 0x00000010040c1223 */ /* 0x004fc80000000003 */
[----:B----4-:R-:W-:-:S07]  /*0a60*/  @!P0 FFMA R12, R9, R10, R12 ;  /* 0x0000000a090c8223 */ /* 0x010fce000000000c */
.L_x_0:
[----:B------:R-:W0:Y:S01]  /*0a70*/  LDC.64 R2, c[0x0][0x390] ;  /* 0x0000e400ff027b82 */ /* 0x000e220000000a00 */
[----:B------:R-:W-:-:S04]  /*0a80*/  IMAD R13, R13, UR18, R0 ;  /* 0x000000120d0d7c24 */ /* 0x000fc8000f8e0200 */
[----:B0-----:R-:W-:-:S05]  /*0a90*/  IMAD.WIDE R2, R13, 0x4, R2 ;  /* 0x000000040d027825 */ /* 0x001fca00078e0202 */
[----:B------:R-:W-:Y:S01]  /*0aa0*/  STG.E desc[UR16][R2.64], R12 ;  /* 0x0000000c02007986 */ /* 0x000fe2000c101910 */
[----:B------:R-:W-:Y:S05]  /*0ab0*/  EXIT ;  /* 0x000000000000794d */ /* 0x000fea0003800000 */
.L_x_4:
[----:B------:R-:W-:-:S00]  /*0ac0*/  BRA `(.L_x_4) ;  /* 0xfffffffc00fc7947 */ /* 0x000fc0000383ffff */
[----:B------:R-:W-:-:S00]  /*0ad0*/  NOP ;  /* 0x0000000000007918 */ /* 0x000fc00000000000 */
        /* <DEDUP_REMOVED lines=10> */
.L_x_5:


//--------------------- .nv.shared.reserved.0     --------------------------
	.section	.nv.shared.reserved.0,"aw",@nobits
	.weak		__nv_reservedSMEM_offset_0_alias
	.size		__nv_reservedSMEM_offset_0_alias, 0, 64
	.other		__nv_reservedSMEM_offset_0_alias,@"STO_CUDA_RESERVED_SHARED STV_DEFAULT"
__nv_reservedSMEM_offset_0_alias:
	.zero		0
	.zero		64


//--------------------- .nv.constant0._Z8multiplyPfS_S_i --------------------------
	.section	.nv.constant0._Z8multiplyPfS_S_i,"a",@progbits
	.sectionflags	@""
	.align	4
.nv.constant0._Z8multiplyPfS_S_i:
	.zero		924


//--------------------- SYMBOLS --------------------------

	.type		.nv.reservedSmem.offset0,@object
	.size		.nv.reservedSmem.offset0,0x4
